	.headerflags	@"EF_CUDA_TEXMODE_UNIFIED EF_CUDA_64BIT_ADDRESS EF_CUDA_ACCELERATORS EF_CUDA_SM90 EF_CUDA_VIRTUAL_SM(EF_CUDA_SM90)"
	.elftype	@"ET_EXEC"


//--------------------- .nv.info                  --------------------------
	.section	.nv.info,"",@"SHT_CUDA_INFO"
	.align	4


	//----- nvinfo : EIATTR_REGCOUNT
	.align		4
        /*0000*/ 	.byte	0x04, 0x2f
        /*0002*/ 	.short	(.L_2 - .L_1)
	.align		4
.L_1:
        /*0004*/ 	.word	index@(triton_per_fused_native_group_norm_1)
        /*0008*/ 	.word	0x00000017


	//----- nvinfo : EIATTR_MIN_STACK_SIZE
	.align		4
.L_2:
        /*000c*/ 	.byte	0x04, 0x12
        /*000e*/ 	.short	(.L_4 - .L_3)
	.align		4
.L_3:
        /*0010*/ 	.word	index@(triton_per_fused_native_group_norm_1)
        /*0014*/ 	.word	0x00000000


	//----- nvinfo : EIATTR_FRAME_SIZE
	.align		4
.L_4:
        /*0018*/ 	.byte	0x04, 0x11
        /*001a*/ 	.short	(.L_6 - .L_5)
	.align		4
.L_5:
        /*001c*/ 	.word	index@(triton_per_fused_native_group_norm_1)
        /*0020*/ 	.word	0x00000000


	//----- nvinfo : EIATTR_MIN_STACK_SIZE
	.align		4
.L_6:
        /*0024*/ 	.byte	0x04, 0x12
        /*0026*/ 	.short	(.L_8 - .L_7)
	.align		4
.L_7:
        /*0028*/ 	.word	index@(triton_per_fused_native_group_norm_1)
        /*002c*/ 	.word	0x00000000
.L_8:


//--------------------- .nv.info.triton_per_fused_native_group_norm_1 --------------------------
	.section	.nv.info.triton_per_fused_native_group_norm_1,"",@"SHT_CUDA_INFO"
	.sectionflags	@""
	.align	4


	//----- nvinfo : EIATTR_CUDA_API_VERSION
	.align		4
        /*0000*/ 	.byte	0x04, 0x37
        /*0002*/ 	.short	(.L_10 - .L_9)
.L_9:
        /*0004*/ 	.word	0x0000007c


	//----- nvinfo : EIATTR_KPARAM_INFO
	.align		4
.L_10:
        /*0008*/ 	.byte	0x04, 0x17
        /*000a*/ 	.short	(.L_12 - .L_11)
.L_11:
        /*000c*/ 	.word	0x00000000
        /*0010*/ 	.short	0x0007
        /*0012*/ 	.short	0x0034
        /*0014*/ 	.byte	0x00, 0xf0, 0x11, 0x00


	//----- nvinfo : EIATTR_KPARAM_INFO
	.align		4
.L_12:
        /*0018*/ 	.byte	0x04, 0x17
        /*001a*/ 	.short	(.L_14 - .L_13)
.L_13:
        /*001c*/ 	.word	0x00000000
        /*0020*/ 	.short	0x0006
        /*0022*/ 	.short	0x0030
        /*0024*/ 	.byte	0x00, 0xf0, 0x11, 0x00


	//----- nvinfo : EIATTR_KPARAM_INFO
	.align		4
.L_14:
        /*0028*/ 	.byte	0x04, 0x17
        /*002a*/ 	.short	(.L_16 - .L_15)
.L_15:
        /*002c*/ 	.word	0x00000000
        /*0030*/ 	.short	0x0005
        /*0032*/ 	.short	0x0028
        /*0034*/ 	.byte	0x00, 0xf4, 0x21, 0x00


	//----- nvinfo : EIATTR_KPARAM_INFO
	.align		4
.L_16:
        /*0038*/ 	.byte	0x04, 0x17
        /*003a*/ 	.short	(.L_18 - .L_17)
.L_17:
        /*003c*/ 	.word	0x00000000
        /*0040*/ 	.short	0x0004
        /*0042*/ 	.short	0x0020
        /*0044*/ 	.byte	0x00, 0xf4, 0x21, 0x00


	//----- nvinfo : EIATTR_KPARAM_INFO
	.align		4
.L_18:
        /*0048*/ 	.byte	0x04, 0x17
        /*004a*/ 	.short	(.L_20 - .L_19)
.L_19:
        /*004c*/ 	.word	0x00000000
        /*0050*/ 	.short	0x0003
        /*0052*/ 	.short	0x0018
        /*0054*/ 	.byte	0x00, 0xf4, 0x21, 0x00


	//----- nvinfo : EIATTR_KPARAM_INFO
	.align		4
.L_20:
        /*0058*/ 	.byte	0x04, 0x17
        /*005a*/ 	.short	(.L_22 - .L_21)
.L_21:
        /*005c*/ 	.word	0x00000000
        /*0060*/ 	.short	0x0002
        /*0062*/ 	.short	0x0010
        /*0064*/ 	.byte	0x00, 0xf4, 0x21, 0x00


	//----- nvinfo : EIATTR_KPARAM_INFO
	.align		4
.L_22:
        /*0068*/ 	.byte	0x04, 0x17
        /*006a*/ 	.short	(.L_24 - .L_23)
.L_23:
        /*006c*/ 	.word	0x00000000
        /*0070*/ 	.short	0x0001
        /*0072*/ 	.short	0x0008
        /*0074*/ 	.byte	0x00, 0xf4, 0x21, 0x00


	//----- nvinfo : EIATTR_KPARAM_INFO
	.align		4
.L_24:
        /*0078*/ 	.byte	0x04, 0x17
        /*007a*/ 	.short	(.L_26 - .L_25)
.L_25:
        /*007c*/ 	.word	0x00000000
        /*0080*/ 	.short	0x0000
        /*0082*/ 	.short	0x0000
        /*0084*/ 	.byte	0x00, 0xf4, 0x21, 0x00


	//----- nvinfo : EIATTR_SPARSE_MMA_MASK
	.align		4
.L_26:
        /*0088*/ 	.byte	0x03, 0x50
        /*008a*/ 	.short	0x0000


	//----- nvinfo : EIATTR_MAXREG_COUNT
	.align		4
        /*008c*/ 	.byte	0x03, 0x1b
        /*008e*/ 	.short	0x00ff


	//----- nvinfo : EIATTR_COOP_GROUP_MASK_REGIDS
	.align		4
        /*0090*/ 	.byte	0x04, 0x29
        /*0092*/ 	.short	(.L_28 - .L_27)


	//   ....[0]....
.L_27:
        /*0094*/ 	.word	0xffffffff


	//   ....[1]....
        /*0098*/ 	.word	0xffffffff


	//   ....[2]....
        /*009c*/ 	.word	0xffffffff


	//   ....[3]....
        /*00a0*/ 	.word	0xffffffff


	//   ....[4]....
        /*00a4*/ 	.word	0xffffffff


	//   ....[5]....
        /*00a8*/ 	.word	0xffffffff


	//   ....[6]....
        /*00ac*/ 	.word	0xffffffff


	//   ....[7]....
        /*00b0*/ 	.word	0xffffffff


	//   ....[8]....
        /*00b4*/ 	.word	0xffffffff


	//   ....[9]....
        /*00b8*/ 	.word	0xffffffff


	//   ....[10]....
        /*00bc*/ 	.word	0xffffffff


	//   ....[11]....
        /*00c0*/ 	.word	0xffffffff


	//   ....[12]....
        /*00c4*/ 	.word	0xffffffff


	//   ....[13]....
        /*00c8*/ 	.word	0xffffffff


	//   ....[14]....
        /*00cc*/ 	.word	0xffffffff


	//   ....[15]....
        /*00d0*/ 	.word	0xffffffff


	//----- nvinfo : EIATTR_COOP_GROUP_INSTR_OFFSETS
	.align		4
.L_28:
        /*00d4*/ 	.byte	0x04, 0x28
        /*00d6*/ 	.short	(.L_30 - .L_29)


	//   ....[0]....
.L_29:
        /*00d8*/ 	.word	0x000001b0


	//   ....[1]....
        /*00dc*/ 	.word	0x000001d0


	//   ....[2]....
        /*00e0*/ 	.word	0x000001f0


	//   ....[3]....
        /*00e4*/ 	.word	0x00000210


	//   ....[4]....
        /*00e8*/ 	.word	0x00000230


	//   ....[5]....
        /*00ec*/ 	.word	0x00000250


	//   ....[6]....
        /*00f0*/ 	.word	0x00000270


	//   ....[7]....
        /*00f4*/ 	.word	0x00000290


	//   ....[8]....
        /*00f8*/ 	.word	0x00000310


	//   ....[9]....
        /*00fc*/ 	.word	0x00000350


	//   ....[10]....
        /*0100*/ 	.word	0x00000380


	//   ....[11]....
        /*0104*/ 	.word	0x000003a0


	//   ....[12]....
        /*0108*/ 	.word	0x000003c0


	//   ....[13]....
        /*010c*/ 	.word	0x000003f0


	//   ....[14]....
        /*0110*/ 	.word	0x00000410


	//   ....[15]....
        /*0114*/ 	.word	0x00000450


	//----- nvinfo : EIATTR_EXIT_INSTR_OFFSETS
	.align		4
.L_30:
        /*0118*/ 	.byte	0x04, 0x1c
        /*011a*/ 	.short	(.L_32 - .L_31)


	//   ....[0]....
.L_31:
        /*011c*/ 	.word	0x00000530


	//   ....[1]....
        /*0120*/ 	.word	0x00000550


	//----- nvinfo : EIATTR_REQNTID
	.align		4
.L_32:
        /*0124*/ 	.byte	0x04, 0x10
        /*0126*/ 	.short	(.L_34 - .L_33)
.L_33:
        /*0128*/ 	.word	0x00000040
        /*012c*/ 	.word	0x00000001
        /*0130*/ 	.word	0x00000001


	//----- nvinfo : EIATTR_CBANK_PARAM_SIZE
	.align		4
.L_34:
        /*0134*/ 	.byte	0x03, 0x19
        /*0136*/ 	.short	0x0038


	//----- nvinfo : EIATTR_PARAM_CBANK
	.align		4
        /*0138*/ 	.byte	0x04, 0x0a
        /*013a*/ 	.short	(.L_36 - .L_35)
	.align		4
.L_35:
        /*013c*/ 	.word	index@(.nv.constant0.triton_per_fused_native_group_norm_1)
        /*0140*/ 	.short	0x0210
        /*0142*/ 	.short	0x0038


	//----- nvinfo : EIATTR_SW_WAR
	.align		4
.L_36:
        /*0144*/ 	.byte	0x04, 0x36
        /*0146*/ 	.short	(.L_38 - .L_37)
.L_37:
        /*0148*/ 	.word	0x00000008
.L_38:


//--------------------- .nv.callgraph             --------------------------
	.section	.nv.callgraph,"",@"SHT_CUDA_CALLGRAPH"
	.align	4
	.sectionentsize	8
	.align		4
        /*0000*/ 	.word	0x00000000
	.align		4
        /*0004*/ 	.word	0xffffffff
	.align		4
        /*0008*/ 	.word	0x00000000
	.align		4
        /*000c*/ 	.word	0xfffffffe
	.align		4
        /*0010*/ 	.word	0x00000000
	.align		4
        /*0014*/ 	.word	0xfffffffd
	.align		4
        /*0018*/ 	.word	0x00000000
	.align		4
        /*001c*/ 	.word	0xfffffffc


//--------------------- .nv.constant4             --------------------------
	.section	.nv.constant4,"a",@progbits
	.align	8
	.align		8
.nv.constant4:
        /*0000*/ 	.dword	_$_str


//--------------------- .text.triton_per_fused_native_group_norm_1 --------------------------
	.section	.text.triton_per_fused_native_group_norm_1,"ax",@progbits
	.align	128
        .global         triton_per_fused_native_group_norm_1
        .type           triton_per_fused_native_group_norm_1,@function
        .size           triton_per_fused_native_group_norm_1,(.L_x_1 - triton_per_fused_native_group_norm_1)
        .other          triton_per_fused_native_group_norm_1,@"STO_CUDA_ENTRY STV_DEFAULT"
triton_per_fused_native_group_norm_1:
.text.triton_per_fused_native_group_norm_1:
[----:B------:R-:W0:Y:S01]  /*0000*/  LDC R1, c[0x0][0x28] ;  /* 0x00000a00ff017b82 */ /* 0x000e220000000800 */
[----:B------:R-:W1:Y:S07]  /*0010*/  S2R R14, SR_TID.X ;  /* 0x00000000000e7919 */ /* 0x000e6e0000002100 */
[----:B------:R-:W2:Y:S01]  /*0020*/  LDC.64 R6, c[0x0][0x210] ;  /* 0x00008400ff067b82 */ /* 0x000ea20000000a00 */
[----:B------:R-:W-:Y:S01]  /*0030*/  CS2R R10, SRZ ;  /* 0x00000000000a7805 */ /* 0x000fe2000001ff00 */
[----:B------:R-:W-:Y:S01]  /*0040*/  ULDC.64 UR4, c[0x0][0x208] ;  /* 0x0000820000047ab9 */ /* 0x000fe20000000a00 */
[----:B------:R-:W3:Y:S01]  /*0050*/  S2R R0, SR_CTAID.X ;  /* 0x0000000000007919 */ /* 0x000ee20000002500 */
[----:B------:R-:W-:Y:S01]  /*0060*/  ULDC.64 UR6, c[0x0][0x218] ;  /* 0x0000860000067ab9 */ /* 0x000fe20000000a00 */
[----:B------:R-:W-:Y:S01]  /*0070*/  ULDC.64 UR8, c[0x0][0x220] ;  /* 0x0000880000087ab9 */ /* 0x000fe20000000a00 */
[----:B-1----:R-:W-:-:S02]  /*0080*/  LOP3.LUT R3, R14, 0xf, RZ, 0xc0, !PT ;  /* 0x0000000f0e037812 */ /* 0x002fc400078ec0ff */
[C---:B---3--:R-:W-:Y:S02]  /*0090*/  ISETP.GE.AND P0, PT, R0.reuse, 0x4, PT ;  /* 0x000000040000780c */ /* 0x048fe40003f06270 */
[----:B------:R-:W-:-:S05]  /*00a0*/  LEA R2, R0, R3, 0x4 ;  /* 0x0000000300027211 */ /* 0x000fca00078e20ff */
[----:B--2---:R-:W-:-:S06]  /*00b0*/  IMAD.WIDE R6, R2, 0x4, R6 ;  /* 0x0000000402067825 */ /* 0x004fcc00078e0206 */
[----:B------:R-:W2:Y:S04]  /*00c0*/  @!P0 LDG.E R10, desc[UR4][R6.64] ;  /* 0x00000004060a8981 */ /* 0x000ea8000c1e1900 */
[----:B------:R1:W3:Y:S01]  /*00d0*/  @!P0 LDG.E R11, desc[UR4][R6.64] ;  /* 0x00000004060b8981 */ /* 0x0002e2000c1e1900 */
[----:B------:R-:W-:-:S04]  /*00e0*/  LOP3.LUT R4, R14, 0xc, RZ, 0xc0, !PT ;  /* 0x0000000c0e047812 */ /* 0x000fc800078ec0ff */
[----:B------:R-:W-:Y:S02]  /*00f0*/  IADD3 R8, P1, R4, UR6, RZ ;  /* 0x0000000604087c10 */ /* 0x000fe4000ff3e0ff */
[----:B------:R-:W-:Y:S02]  /*0100*/  IADD3 R4, P2, R4, UR8, RZ ;  /* 0x0000000804047c10 */ /* 0x000fe4000ff5e0ff */
[----:B------:R-:W-:Y:S02]  /*0110*/  IADD3.X R9, RZ, UR7, RZ, P1, !PT ;  /* 0x00000007ff097c10 */ /* 0x000fe40008ffe4ff */
[----:B------:R-:W-:-:S03]  /*0120*/  IADD3.X R5, RZ, UR9, RZ, P2, !PT ;  /* 0x00000009ff057c10 */ /* 0x000fc600097fe4ff */
[----:B------:R4:W5:Y:S04]  /*0130*/  LDG.E.EL R3, desc[UR4][R8.64] ;  /* 0x0000000408037981 */ /* 0x000968000c2e1900 */
[----:B------:R1:W5:Y:S01]  /*0140*/  LDG.E.EL R4, desc[UR4][R4.64] ;  /* 0x0000000404047981 */ /* 0x000362000c2e1900 */
[----:B------:R-:W-:Y:S01]  /*0150*/  HFMA2.MMA R19, -RZ, RZ, 1.375, 0 ;  /* 0x3d800000ff137435 */ /* 0x000fe200000001ff */
[----:B------:R-:W-:-:S04]  /*0160*/  LOP3.LUT P1, RZ, R14, 0x3f, RZ, 0xc0, !PT ;  /* 0x0000003f0eff7812 */ /* 0x000fc8000782c0ff */
[----:B------:R-:W-:Y:S02]  /*0170*/  ISETP.LT.AND P1, PT, R0, 0x4, !P1 ;  /* 0x000000040000780c */ /* 0x000fe40004f21270 */
[----:B--2---:R-:W-:-:S04]  /*0180*/  SEL R20, R10, RZ, !P0 ;  /* 0x000000ff0a147207 */ /* 0x004fc80004000000 */
[----:B-1----:R-:W-:Y:S02]  /*0190*/  FSEL R6, R20, RZ, !P0 ;  /* 0x000000ff14067208 */ /* 0x002fe40004000000 */
[----:B---3--:R-:W-:-:S03]  /*01a0*/  SEL R10, R11, RZ, !P0 ;  /* 0x000000ff0b0a7207 */ /* 0x008fc60004000000 */
[----:B------:R-:W1:Y:S01]  /*01b0*/  SHFL.BFLY PT, R11, R6, 0x8, 0x1f ;  /* 0x0d001f00060b7f89 */ /* 0x000e6200000e0000 */
[----:B------:R-:W-:-:S05]  /*01c0*/  FSEL R7, R10, RZ, !P0 ;  /* 0x000000ff0a077208 */ /* 0x000fca0004000000 */
[----:B------:R-:W2:Y:S01]  /*01d0*/  SHFL.BFLY PT, R16, R7, 0x8, 0x1f ;  /* 0x0d001f0007107f89 */ /* 0x000ea200000e0000 */
[----:B-1----:R-:W-:-:S05]  /*01e0*/  FADD R11, R6, R11 ;  /* 0x0000000b060b7221 */ /* 0x002fca0000000000 */
[----:B------:R-:W1:Y:S01]  /*01f0*/  SHFL.BFLY PT, R12, R11, 0x4, 0x1f ;  /* 0x0c801f000b0c7f89 */ /* 0x000e6200000e0000 */
[----:B--2---:R-:W-:-:S05]  /*0200*/  FADD R16, R7, R16 ;  /* 0x0000001007107221 */ /* 0x004fca0000000000 */
[----:B----4-:R-:W2:Y:S01]  /*0210*/  SHFL.BFLY PT, R9, R16, 0x4, 0x1f ;  /* 0x0c801f0010097f89 */ /* 0x010ea200000e0000 */
[----:B-1----:R-:W-:-:S05]  /*0220*/  FADD R12, R11, R12 ;  /* 0x0000000c0b0c7221 */ /* 0x002fca0000000000 */
[----:B0-----:R-:W0:Y:S01]  /*0230*/  SHFL.BFLY PT, R5, R12, 0x2, 0x1f ;  /* 0x0c401f000c057f89 */ /* 0x001e2200000e0000 */
[----:B--2---:R-:W-:-:S05]  /*0240*/  FADD R9, R16, R9 ;  /* 0x0000000910097221 */ /* 0x004fca0000000000 */
[----:B------:R-:W1:Y:S01]  /*0250*/  SHFL.BFLY PT, R18, R9, 0x2, 0x1f ;  /* 0x0c401f0009127f89 */ /* 0x000e6200000e0000 */
[----:B0-----:R-:W-:-:S05]  /*0260*/  FADD R8, R12, R5 ;  /* 0x000000050c087221 */ /* 0x001fca0000000000 */
[----:B------:R-:W0:Y:S01]  /*0270*/  SHFL.BFLY PT, R5, R8, 0x1, 0x1f ;  /* 0x0c201f0008057f89 */ /* 0x000e2200000e0000 */
[----:B-1----:R-:W-:-:S05]  /*0280*/  FADD R18, R9, R18 ;  /* 0x0000001209127221 */ /* 0x002fca0000000000 */
[----:B------:R-:W1:Y:S01]  /*0290*/  SHFL.BFLY PT, R7, R18, 0x1, 0x1f ;  /* 0x0c201f0012077f89 */ /* 0x000e6200000e0000 */
[----:B0-----:R-:W-:-:S04]  /*02a0*/  FADD R5, R8, R5 ;  /* 0x0000000508057221 */ /* 0x001fc80000000000 */
[----:B------:R-:W-:Y:S01]  /*02b0*/  FFMA R6, R5, -0.0625, R20 ;  /* 0xbd80000005067823 */ /* 0x000fe20000000014 */
[----:B-1----:R-:W-:-:S03]  /*02c0*/  FADD R5, R18, R7 ;  /* 0x0000000712057221 */ /* 0x002fc60000000000 */
[----:B------:R-:W-:Y:S01]  /*02d0*/  FMUL R7, R6, R6 ;  /* 0x0000000606077220 */ /* 0x000fe20000400000 */
[----:B------:R-:W-:-:S04]  /*02e0*/  FMUL R5, R5, 0.0625 ;  /* 0x3d80000005057820 */ /* 0x000fc80000400000 */
[----:B------:R-:W-:Y:S01]  /*02f0*/  FSEL R7, R7, RZ, !P0 ;  /* 0x000000ff07077208 */ /* 0x000fe20004000000 */
[----:B------:R-:W-:-:S04]  /*0300*/  FADD R10, R10, -R5 ;  /* 0x800000050a0a7221 */ /* 0x000fc80000000000 */
[----:B------:R-:W0:Y:S01]  /*0310*/  SHFL.BFLY PT, R12, R7, 0x8, 0x1f ;  /* 0x0d001f00070c7f89 */ /* 0x000e2200000e0000 */
[----:B------:R-:W-:-:S05]  /*0320*/  FMUL R10, R10, R10 ;  /* 0x0000000a0a0a7220 */ /* 0x000fca0000400000 */
[----:B------:R-:W-:Y:S02]  /*0330*/  FSEL R10, R10, RZ, !P0 ;  /* 0x000000ff0a0a7208 */ /* 0x000fe40004000000 */
[----:B------:R-:W-:-:S03]  /*0340*/  LOP3.LUT P0, RZ, R14, 0x30, RZ, 0xc0, !PT ;  /* 0x000000300eff7812 */ /* 0x000fc6000780c0ff */
[----:B------:R-:W1:Y:S01]  /*0350*/  SHFL.BFLY PT, R11, R10, 0x8, 0x1f ;  /* 0x0d001f000a0b7f89 */ /* 0x000e6200000e0000 */
[----:B------:R-:W-:Y:S01]  /*0360*/  ISETP.LT.AND P0, PT, R0, 0x4, !P0 ;  /* 0x000000040000780c */ /* 0x000fe20004701270 */
[----:B0-----:R-:W-:-:S05]  /*0370*/  FADD R12, R7, R12 ;  /* 0x0000000c070c7221 */ /* 0x001fca0000000000 */
[----:B------:R-:W0:Y:S01]  /*0380*/  SHFL.BFLY PT, R9, R12, 0x4, 0x1f ;  /* 0x0c801f000c097f89 */ /* 0x000e2200000e0000 */
[----:B-1----:R-:W-:-:S05]  /*0390*/  FADD R11, R10, R11 ;  /* 0x0000000b0a0b7221 */ /* 0x002fca0000000000 */
[----:B------:R-:W1:Y:S01]  /*03a0*/  SHFL.BFLY PT, R16, R11, 0x4, 0x1f ;  /* 0x0c801f000b107f89 */ /* 0x000e6200000e0000 */
[----:B0-----:R-:W-:-:S05]  /*03b0*/  FADD R9, R12, R9 ;  /* 0x000000090c097221 */ /* 0x001fca0000000000 */
[----:B------:R-:W0:Y:S01]  /*03c0*/  SHFL.BFLY PT, R8, R9, 0x2, 0x1f ;  /* 0x0c401f0009087f89 */ /* 0x000e2200000e0000 */
[----:B-1----:R-:W-:Y:S02]  /*03d0*/  FADD R16, R11, R16 ;  /* 0x000000100b107221 */ /* 0x002fe40000000000 */
[----:B------:R-:W1:Y:S03]  /*03e0*/  LDC.64 R10, c[0x0][0x230] ;  /* 0x00008c00ff0a7b82 */ /* 0x000e660000000a00 */
[----:B------:R-:W2:Y:S01]  /*03f0*/  SHFL.BFLY PT, R13, R16, 0x2, 0x1f ;  /* 0x0c401f00100d7f89 */ /* 0x000ea200000e0000 */
[----:B0-----:R-:W-:-:S05]  /*0400*/  FADD R7, R9, R8 ;  /* 0x0000000809077221 */ /* 0x001fca0000000000 */
[----:B------:R-:W0:Y:S01]  /*0410*/  SHFL.BFLY PT, R8, R7, 0x1, 0x1f ;  /* 0x0c201f0007087f89 */ /* 0x000e2200000e0000 */
[----:B-1----:R-:W-:-:S04]  /*0420*/  IMAD.WIDE R10, R2, 0x4, R10 ;  /* 0x00000004020a7825 */ /* 0x002fc800078e020a */
[----:B--2---:R-:W-:Y:S02]  /*0430*/  FADD R15, R16, R13 ;  /* 0x0000000d100f7221 */ /* 0x004fe40000000000 */
[----:B------:R-:W1:Y:S03]  /*0440*/  LDC.64 R12, c[0x0][0x238] ;  /* 0x00008e00ff0c7b82 */ /* 0x000e660000000a00 */
[----:B------:R-:W2:Y:S01]  /*0450*/  SHFL.BFLY PT, R18, R15, 0x1, 0x1f ;  /* 0x0c201f000f127f89 */ /* 0x000ea200000e0000 */
[----:B0-----:R-:W-:-:S04]  /*0460*/  FADD R8, R7, R8 ;  /* 0x0000000807087221 */ /* 0x001fc80000000000 */
[----:B------:R-:W-:Y:S02]  /*0470*/  FFMA R17, R8, R19, 9.9999997473787516356e-06 ;  /* 0x3727c5ac08117423 */ /* 0x000fe40000000013 */
[----:B------:R-:W0:Y:S01]  /*0480*/  LDC.64 R8, c[0x0][0x228] ;  /* 0x00008a00ff087b82 */ /* 0x000e220000000a00 */
[----:B-1----:R-:W-:-:S03]  /*0490*/  IMAD.WIDE R12, R0, 0x4, R12 ;  /* 0x00000004000c7825 */ /* 0x002fc600078e020c */
[----:B------:R-:W1:Y:S01]  /*04a0*/  MUFU.RSQ R17, R17 ;  /* 0x0000001100117308 */ /* 0x000e620000001400 */
[----:B--2---:R-:W-:-:S04]  /*04b0*/  FADD R18, R15, R18 ;  /* 0x000000120f127221 */ /* 0x004fc80000000000 */
[----:B------:R-:W-:-:S04]  /*04c0*/  FFMA R18, R18, R19, 9.9999997473787516356e-06 ;  /* 0x3727c5ac12127423 */ /* 0x000fc80000000013 */
[----:B------:R-:W2:Y:S01]  /*04d0*/  MUFU.RSQ R7, R18 ;  /* 0x0000001200077308 */ /* 0x000ea20000001400 */
[----:B-1----:R-:W-:-:S04]  /*04e0*/  FMUL R6, R6, R17 ;  /* 0x0000001106067220 */ /* 0x002fc80000400000 */
[----:B-----5:R-:W-:Y:S01]  /*04f0*/  FFMA R3, R3, R6, R4 ;  /* 0x0000000603037223 */ /* 0x020fe20000000004 */
[----:B0-----:R-:W-:-:S04]  /*0500*/  IMAD.WIDE R8, R0, 0x4, R8 ;  /* 0x0000000400087825 */ /* 0x001fc800078e0208 */
[----:B------:R0:W-:Y:S04]  /*0510*/  @P0 STG.E desc[UR4][R10.64], R3 ;  /* 0x000000030a000986 */ /* 0x0001e8000c101904 */
[----:B--2---:R0:W-:Y:S02]  /*0520*/  @P1 STG.E desc[UR4][R12.64], R7 ;  /* 0x000000070c001986 */ /* 0x0041e4000c101904 */
[----:B0-----:R-:W-:Y:S05]  /*0530*/  @!P1 EXIT ;  /* 0x000000000000994d */ /* 0x001fea0003800000 */
[----:B------:R-:W-:Y:S01]  /*0540*/  STG.E desc[UR4][R8.64], R5 ;  /* 0x0000000508007986 */ /* 0x000fe2000c101904 */
[----:B------:R-:W-:Y:S05]  /*0550*/  EXIT ;  /* 0x000000000000794d */ /* 0x000fea0003800000 */
.L_x_0:
[----:B------:R-:W-:-:S00]  /*0560*/  BRA `(.L_x_0) ;  /* 0xfffffffc00fc7947 */ /* 0x000fc0000383ffff */
[----:B------:R-:W-:-:S00]  /*0570*/  NOP ;  /* 0x0000000000007918 */ /* 0x000fc00000000000 */
        /* <DEDUP_REMOVED lines=8> */
.L_x_1:


//--------------------- .nv.global.init           --------------------------
	.section	.nv.global.init,"aw",@progbits
.nv.global.init:
	.type		_$_str,@object
	.size		_$_str,(.L_0 - _$_str)
_$_str:
        /*0000*/ 	.byte	0x5f, 0x5f, 0x43, 0x55, 0x44, 0x41, 0x5f, 0x46, 0x54, 0x5a, 0x00
.L_0:


//--------------------- .nv.constant0.triton_per_fused_native_group_norm_1 --------------------------
	.section	.nv.constant0.triton_per_fused_native_group_norm_1,"a",@progbits
	.sectionflags	@""
	.align	4
.nv.constant0.triton_per_fused_native_group_norm_1:
	.zero		584
